//
// Generated by NVIDIA NVVM Compiler
//
// Compiler Build ID: CL-36424714
// Cuda compilation tools, release 13.0, V13.0.88
// Based on NVVM 20.0.0
//

.version 9.0
.target sm_100
.address_size 64

	// .globl	_Z9reduce_v1PfS_
// _ZZ9reduce_v1PfS_E5sdata has been demoted

.visible .entry _Z9reduce_v1PfS_(
	.param .u64 .ptr .align 1 _Z9reduce_v1PfS__param_0,
	.param .u64 .ptr .align 1 _Z9reduce_v1PfS__param_1
)
{
	.reg .pred 	%p<5>;
	.reg .b32 	%r<19>;
	.reg .b32 	%f<8>;
	.reg .b64 	%rd<11>;
	// demoted variable
	.shared .align 4 .b8 _ZZ9reduce_v1PfS_E5sdata[4096];
	ld.param.u64 	%rd2, [_Z9reduce_v1PfS__param_0];
	ld.param.u64 	%rd1, [_Z9reduce_v1PfS__param_1];
	cvta.to.global.u64 	%rd3, %rd2;
	mov.u32 	%r1, %tid.x;
	mov.u32 	%r2, %ctaid.x;
	mov.u32 	%r3, %ntid.x;
	mul.lo.s32 	%r7, %r3, %r2;
	shl.b32 	%r8, %r7, 1;
	add.s32 	%r9, %r8, %r1;
	mul.wide.u32 	%rd4, %r9, 4;
	add.s64 	%rd5, %rd3, %rd4;
	ld.global.f32 	%f1, [%rd5];
	add.s32 	%r10, %r9, %r3;
	mul.wide.u32 	%rd6, %r10, 4;
	add.s64 	%rd7, %rd3, %rd6;
	ld.global.f32 	%f2, [%rd7];
	add.f32 	%f3, %f1, %f2;
	shl.b32 	%r11, %r1, 2;
	mov.u32 	%r12, _ZZ9reduce_v1PfS_E5sdata;
	add.s32 	%r4, %r12, %r11;
	st.shared.f32 	[%r4], %f3;
	bar.sync 	0;
	setp.lt.u32 	%p1, %r3, 2;
	@%p1 bra 	$L__BB0_5;
	mov.b32 	%r18, 1;
$L__BB0_2:
	shl.b32 	%r6, %r18, 1;
	add.s32 	%r14, %r6, -1;
	and.b32  	%r15, %r14, %r1;
	setp.ne.s32 	%p2, %r15, 0;
	@%p2 bra 	$L__BB0_4;
	shl.b32 	%r16, %r18, 2;
	add.s32 	%r17, %r4, %r16;
	ld.shared.f32 	%f4, [%r17];
	ld.shared.f32 	%f5, [%r4];
	add.f32 	%f6, %f4, %f5;
	st.shared.f32 	[%r4], %f6;
$L__BB0_4:
	bar.sync 	0;
	setp.lt.u32 	%p3, %r6, %r3;
	mov.u32 	%r18, %r6;
	@%p3 bra 	$L__BB0_2;
$L__BB0_5:
	setp.ne.s32 	%p4, %r1, 0;
	@%p4 bra 	$L__BB0_7;
	ld.shared.f32 	%f7, [_ZZ9reduce_v1PfS_E5sdata];
	cvta.to.global.u64 	%rd8, %rd1;
	mul.wide.u32 	%rd9, %r2, 4;
	add.s64 	%rd10, %rd8, %rd9;
	st.global.f32 	[%rd10], %f7;
$L__BB0_7:
	ret;

}


// ===== COMPILED SASS (sm_100) =====

	.target	sm_100

	.elftype	@"ET_EXEC"


//--------------------- .note.nv.tkinfo           --------------------------
	.section	.note.nv.tkinfo,"",@"SHT_NOTE"
	.sectionflags	@"SHF_NOTE_NV_TKINFO"
	.tkinfo
        /*0018*/ 	.word	0x00000002
        /*0030*/ 	.string	""
        /*0030*/ 	.string	"ptxas"
        /*0030*/ 	.string	"Cuda compilation tools, release 13.0, V13.0.88"
        /*0030*/ 	.string	"Build cuda_13.0.r13.0/compiler.36424714_0"
        /*0030*/ 	.string	"-arch sm_100 -m 64 "



//--------------------- .note.nv.cuinfo           --------------------------
	.section	.note.nv.cuinfo,"",@"SHT_NOTE"
	.sectionflags	@"SHF_NOTE_NV_CUINFO"
        /*0018*/ 	.short	0x0002
        /*001a*/ 	.short	0x0064
        /*001c*/ 	.short	0x0082
	.zero		2


//--------------------- .nv.info                  --------------------------
	.section	.nv.info,"",@"SHT_CUDA_INFO"
	.align	4


	//----- nvinfo : EIATTR_REGCOUNT
	.align		4
        /*0000*/ 	.byte	0x04, 0x2f
        /*0002*/ 	.short	(.L_1 - .L_0)
	.align		4
.L_0:
        /*0004*/ 	.word	index@(_Z9reduce_v1PfS_)
        /*0008*/ 	.word	0x0000000e


	//----- nvinfo : EIATTR_FRAME_SIZE
	.align		4
.L_1:
        /*000c*/ 	.byte	0x04, 0x11
        /*000e*/ 	.short	(.L_3 - .L_2)
	.align		4
.L_2:
        /*0010*/ 	.word	index@(_Z9reduce_v1PfS_)
        /*0014*/ 	.word	0x00000000


	//----- nvinfo : EIATTR_MIN_STACK_SIZE
	.align		4
.L_3:
        /*0018*/ 	.byte	0x04, 0x12
        /*001a*/ 	.short	(.L_5 - .L_4)
	.align		4
.L_4:
        /*001c*/ 	.word	index@(_Z9reduce_v1PfS_)
        /*0020*/ 	.word	0x00000000
.L_5:


//--------------------- .nv.compat                --------------------------
	.section	.nv.compat,"",@"SHT_CUDA_COMPAT_INFO"
	.align	4
        /*0000*/ 	.byte	0x02, 0x09, 0x00, 0x00, 0x02, 0x02, 0x01, 0x00, 0x02, 0x05, 0x05, 0x00, 0x03, 0x07, 0x01, 0x01
        /*0010*/ 	.byte	0x02, 0x03, 0x00, 0x00, 0x02, 0x06, 0x01, 0x00, 0x04, 0x0b, 0x08, 0x00, 0x09, 0x00, 0x00, 0x00
        /*0020*/ 	.byte	0x00, 0x00, 0x00, 0x00


//--------------------- .nv.info._Z9reduce_v1PfS_ --------------------------
	.section	.nv.info._Z9reduce_v1PfS_,"",@"SHT_CUDA_INFO"
	.sectionflags	@""
	.align	4


	//----- nvinfo : EIATTR_CUDA_API_VERSION
	.align		4
        /*0000*/ 	.byte	0x04, 0x37
        /*0002*/ 	.short	(.L_7 - .L_6)
.L_6:
        /*0004*/ 	.word	0x00000082


	//----- nvinfo : EIATTR_KPARAM_INFO
	.align		4
.L_7:
        /*0008*/ 	.byte	0x04, 0x17
        /*000a*/ 	.short	(.L_9 - .L_8)
.L_8:
        /*000c*/ 	.word	0x00000000
        /*0010*/ 	.short	0x0001
        /*0012*/ 	.short	0x0008
        /*0014*/ 	.byte	0x00, 0xf5, 0x21, 0x00


	//----- nvinfo : EIATTR_KPARAM_INFO
	.align		4
.L_9:
        /*0018*/ 	.byte	0x04, 0x17
        /*001a*/ 	.short	(.L_11 - .L_10)
.L_10:
        /*001c*/ 	.word	0x00000000
        /*0020*/ 	.short	0x0000
        /*0022*/ 	.short	0x0000
        /*0024*/ 	.byte	0x00, 0xf5, 0x21, 0x00


	//----- nvinfo : EIATTR_SPARSE_MMA_MASK
	.align		4
.L_11:
        /*0028*/ 	.byte	0x03, 0x50
        /*002a*/ 	.short	0x0000


	//----- nvinfo : EIATTR_MAXREG_COUNT
	.align		4
        /*002c*/ 	.byte	0x03, 0x1b
        /*002e*/ 	.short	0x00ff


	//----- nvinfo : EIATTR_NUM_BARRIERS
	.align		4
        /*0030*/ 	.byte	0x02, 0x4c
        /*0032*/ 	.byte	0x01
	.zero		1


	//----- nvinfo : EIATTR_MERCURY_ISA_VERSION
	.align		4
        /*0034*/ 	.byte	0x03, 0x5f
        /*0036*/ 	.short	0x0101


	//----- nvinfo : EIATTR_VRC_CTA_INIT_COUNT
	.align		4
        /*0038*/ 	.byte	0x02, 0x4a
	.zero		1
	.zero		1


	//----- nvinfo : EIATTR_EXIT_INSTR_OFFSETS
	.align		4
        /*003c*/ 	.byte	0x04, 0x1c
        /*003e*/ 	.short	(.L_13 - .L_12)


	//   ....[0]....
.L_12:
        /*0040*/ 	.word	0x00000240


	//   ....[1]....
        /*0044*/ 	.word	0x000002c0


	//----- nvinfo : EIATTR_CBANK_PARAM_SIZE
	.align		4
.L_13:
        /*0048*/ 	.byte	0x03, 0x19
        /*004a*/ 	.short	0x0010


	//----- nvinfo : EIATTR_PARAM_CBANK
	.align		4
        /*004c*/ 	.byte	0x04, 0x0a
        /*004e*/ 	.short	(.L_15 - .L_14)
	.align		4
.L_14:
        /*0050*/ 	.word	index@(.nv.constant0._Z9reduce_v1PfS_)
        /*0054*/ 	.short	0x0380
        /*0056*/ 	.short	0x0010


	//----- nvinfo : EIATTR_SW_WAR
	.align		4
.L_15:
        /*0058*/ 	.byte	0x04, 0x36
        /*005a*/ 	.short	(.L_17 - .L_16)
.L_16:
        /*005c*/ 	.word	0x00000008
.L_17:


//--------------------- .nv.callgraph             --------------------------
	.section	.nv.callgraph,"",@"SHT_CUDA_CALLGRAPH"
	.align	4
	.sectionentsize	8
	.align		4
        /*0000*/ 	.word	0x00000000
	.align		4
        /*0004*/ 	.word	0xffffffff
	.align		4
        /*0008*/ 	.word	0x00000000
	.align		4
        /*000c*/ 	.word	0xfffffffe
	.align		4
        /*0010*/ 	.word	0x00000000
	.align		4
        /*0014*/ 	.word	0xfffffffd
	.align		4
        /*0018*/ 	.word	0x00000000
	.align		4
        /*001c*/ 	.word	0xfffffffc


//--------------------- .text._Z9reduce_v1PfS_    --------------------------
	.section	.text._Z9reduce_v1PfS_,"ax",@progbits
	.align	128
        .global         _Z9reduce_v1PfS_
        .type           _Z9reduce_v1PfS_,@function
        .size           _Z9reduce_v1PfS_,(.L_x_3 - _Z9reduce_v1PfS_)
        .other          _Z9reduce_v1PfS_,@"STO_CUDA_ENTRY STV_DEFAULT"
_Z9reduce_v1PfS_:
.text._Z9reduce_v1PfS_:
[----:B------:R-:W-:Y:S01]  /*0000*/  LDC R1, c[0x0][0x37c] ;  /* 0x0000df00ff017b82 */ /* 0x000fe20000000800 */
[----:B------:R-:W0:Y:S01]  /*0010*/  S2R R11, SR_CTAID.X ;  /* 0x00000000000b7919 */ /* 0x000e220000002500 */
[----:B------:R-:W0:Y:S06]  /*0020*/  LDCU UR8, c[0x0][0x360] ;  /* 0x00006c00ff0877ac */ /* 0x000e2c0008000800 */
[----:B------:R-:W1:Y:S01]  /*0030*/  LDC.64 R4, c[0x0][0x380] ;  /* 0x0000e000ff047b82 */ /* 0x000e620000000a00 */
[----:B------:R-:W2:Y:S01]  /*0040*/  S2R R9, SR_TID.X ;  /* 0x0000000000097919 */ /* 0x000ea20000002100 */
[----:B------:R-:W3:Y:S01]  /*0050*/  LDCU.64 UR6, c[0x0][0x358] ;  /* 0x00006b00ff0677ac */ /* 0x000ee20008000a00 */
[----:B0-----:R-:W-:-:S05]  /*0060*/  IMAD R0, R11, UR8, RZ ;  /* 0x000000080b007c24 */ /* 0x001fca000f8e02ff */
[----:B--2---:R-:W-:-:S04]  /*0070*/  LEA R3, R0, R9, 0x1 ;  /* 0x0000000900037211 */ /* 0x004fc800078e08ff */
[C---:B------:R-:W-:Y:S01]  /*0080*/  IADD3 R7, PT, PT, R3.reuse, UR8, RZ ;  /* 0x0000000803077c10 */ /* 0x040fe2000fffe0ff */
[----:B-1----:R-:W-:-:S04]  /*0090*/  IMAD.WIDE.U32 R2, R3, 0x4, R4 ;  /* 0x0000000403027825 */ /* 0x002fc800078e0004 */
[----:B------:R-:W-:Y:S02]  /*00a0*/  IMAD.WIDE.U32 R4, R7, 0x4, R4 ;  /* 0x0000000407047825 */ /* 0x000fe400078e0004 */
[----:B---3--:R-:W2:Y:S04]  /*00b0*/  LDG.E R2, desc[UR6][R2.64] ;  /* 0x0000000602027981 */ /* 0x008ea8000c1e1900 */
[----:B------:R-:W2:Y:S01]  /*00c0*/  LDG.E R5, desc[UR6][R4.64] ;  /* 0x0000000604057981 */ /* 0x000ea2000c1e1900 */
[----:B------:R-:W0:Y:S01]  /*00d0*/  S2UR UR5, SR_CgaCtaId ;  /* 0x00000000000579c3 */ /* 0x000e220000008800 */
[----:B------:R-:W-:Y:S01]  /*00e0*/  UMOV UR4, 0x400 ;  /* 0x0000040000047882 */ /* 0x000fe20000000000 */
[----:B------:R-:W-:Y:S01]  /*00f0*/  UISETP.GE.U32.AND UP0, UPT, UR8, 0x2, UPT ;  /* 0x000000020800788c */ /* 0x000fe2000bf06070 */
[----:B------:R-:W-:Y:S01]  /*0100*/  ISETP.NE.AND P0, PT, R9, RZ, PT ;  /* 0x000000ff0900720c */ /* 0x000fe20003f05270 */
[----:B0-----:R-:W-:-:S06]  /*0110*/  ULEA UR4, UR5, UR4, 0x18 ;  /* 0x0000000405047291 */ /* 0x001fcc000f8ec0ff */
[----:B------:R-:W-:Y:S01]  /*0120*/  LEA R7, R9, UR4, 0x2 ;  /* 0x0000000409077c11 */ /* 0x000fe2000f8e10ff */
[----:B--2---:R-:W-:-:S05]  /*0130*/  FADD R0, R2, R5 ;  /* 0x0000000502007221 */ /* 0x004fca0000000000 */
[----:B------:R0:W-:Y:S01]  /*0140*/  STS [R7], R0 ;  /* 0x0000000007007388 */ /* 0x0001e20000000800 */
[----:B------:R-:W-:Y:S06]  /*0150*/  BAR.SYNC.DEFER_BLOCKING 0x0 ;  /* 0x0000000000007b1d */ /* 0x000fec0000010000 */
[----:B------:R-:W-:Y:S05]  /*0160*/  BRA.U !UP0, `(.L_x_0) ;  /* 0x0000000108347547 */ /* 0x000fea000b800000 */
[----:B0-----:R-:W-:-:S07]  /*0170*/  IMAD.MOV.U32 R0, RZ, RZ, 0x1 ;  /* 0x00000001ff007424 */ /* 0x001fce00078e00ff */
.L_x_1:
[----:B------:R-:W-:-:S05]  /*0180*/  SHF.L.U32 R5, R0, 0x1, RZ ;  /* 0x0000000100057819 */ /* 0x000fca00000006ff */
[----:B------:R-:W-:-:S05]  /*0190*/  VIADD R2, R5, 0xffffffff ;  /* 0xffffffff05027836 */ /* 0x000fca0000000000 */
[----:B------:R-:W-:-:S13]  /*01a0*/  LOP3.LUT P1, RZ, R2, R9, RZ, 0xc0, !PT ;  /* 0x0000000902ff7212 */ /* 0x000fda000782c0ff */
[----:B------:R-:W-:Y:S01]  /*01b0*/  @!P1 LEA R2, R0, R7, 0x2 ;  /* 0x0000000700029211 */ /* 0x000fe200078e10ff */
[----:B------:R-:W-:Y:S01]  /*01c0*/  @!P1 LDS R3, [R7] ;  /* 0x0000000007039984 */ /* 0x000fe20000000800 */
[----:B------:R-:W-:-:S04]  /*01d0*/  MOV R0, R5 ;  /* 0x0000000500007202 */ /* 0x000fc80000000f00 */
[----:B------:R-:W0:Y:S02]  /*01e0*/  @!P1 LDS R2, [R2] ;  /* 0x0000000002029984 */ /* 0x000e240000000800 */
[----:B0-----:R-:W-:-:S05]  /*01f0*/  @!P1 FADD R4, R2, R3 ;  /* 0x0000000302049221 */ /* 0x001fca0000000000 */
[----:B------:R1:W-:Y:S01]  /*0200*/  @!P1 STS [R7], R4 ;  /* 0x0000000407009388 */ /* 0x0003e20000000800 */
[----:B------:R-:W-:Y:S01]  /*0210*/  BAR.SYNC.DEFER_BLOCKING 0x0 ;  /* 0x0000000000007b1d */ /* 0x000fe20000010000 */
[----:B------:R-:W-:-:S13]  /*0220*/  ISETP.GE.U32.AND P1, PT, R5, UR8, PT ;  /* 0x0000000805007c0c */ /* 0x000fda000bf26070 */
[----:B-1----:R-:W-:Y:S05]  /*0230*/  @!P1 BRA `(.L_x_1) ;  /* 0xfffffffc00d09947 */ /* 0x002fea000383ffff */
.L_x_0:
[----:B------:R-:W-:Y:S05]  /*0240*/  @P0 EXIT ;  /* 0x000000000000094d */ /* 0x000fea0003800000 */
[----:B------:R-:W1:Y:S01]  /*0250*/  S2UR UR5, SR_CgaCtaId ;  /* 0x00000000000579c3 */ /* 0x000e620000008800 */
[----:B------:R-:W-:-:S07]  /*0260*/  UMOV UR4, 0x400 ;  /* 0x0000040000047882 */ /* 0x000fce0000000000 */
[----:B------:R-:W2:Y:S01]  /*0270*/  LDC.64 R2, c[0x0][0x388] ;  /* 0x0000e200ff027b82 */ /* 0x000ea20000000a00 */
[----:B-1----:R-:W-:Y:S01]  /*0280*/  ULEA UR4, UR5, UR4, 0x18 ;  /* 0x0000000405047291 */ /* 0x002fe2000f8ec0ff */
[----:B--2---:R-:W-:-:S08]  /*0290*/  IMAD.WIDE.U32 R2, R11, 0x4, R2 ;  /* 0x000000040b027825 */ /* 0x004fd000078e0002 */
[----:B------:R-:W1:Y:S04]  /*02a0*/  LDS R5, [UR4] ;  /* 0x00000004ff057984 */ /* 0x000e680008000800 */
[----:B-1----:R-:W-:Y:S01]  /*02b0*/  STG.E desc[UR6][R2.64], R5 ;  /* 0x0000000502007986 */ /* 0x002fe2000c101906 */
[----:B------:R-:W-:Y:S05]  /*02c0*/  EXIT ;  /* 0x000000000000794d */ /* 0x000fea0003800000 */
.L_x_2:
[----:B------:R-:W-:-:S00]  /*02d0*/  BRA `(.L_x_2) ;  /* 0xfffffffc00fc7947 */ /* 0x000fc0000383ffff */
[----:B------:R-:W-:-:S00]  /*02e0*/  NOP ;  /* 0x0000000000007918 */ /* 0x000fc00000000000 */
        /* <DEDUP_REMOVED lines=9> */
.L_x_3:


//--------------------- .nv.shared._Z9reduce_v1PfS_ --------------------------
	.section	.nv.shared._Z9reduce_v1PfS_,"aw",@nobits
	.sectionflags	@""
	.align	4
.nv.shared._Z9reduce_v1PfS_:
	.zero		5120


//--------------------- .nv.shared.reserved.0     --------------------------
	.section	.nv.shared.reserved.0,"aw",@nobits
	.weak		__nv_reservedSMEM_offset_0_alias
	.size		__nv_reservedSMEM_offset_0_alias, 0, 64
	.other		__nv_reservedSMEM_offset_0_alias,@"STO_CUDA_RESERVED_SHARED STV_DEFAULT"
__nv_reservedSMEM_offset_0_alias:
	.zero		0
	.zero		64


//--------------------- .nv.constant0._Z9reduce_v1PfS_ --------------------------
	.section	.nv.constant0._Z9reduce_v1PfS_,"a",@progbits
	.sectionflags	@""
	.align	4
.nv.constant0._Z9reduce_v1PfS_:
	.zero		912


//--------------------- SYMBOLS --------------------------

	.type		.nv.reservedSmem.offset0,@object
	.size		.nv.reservedSmem.offset0,0x4
	.type		.nv.reservedSmem.cap,@object
	.size		.nv.reservedSmem.cap,0x4
